//
// Generated by NVIDIA NVVM Compiler
//
// Compiler Build ID: CL-36424714
// Cuda compilation tools, release 13.0, V13.0.88
// Based on NVVM 20.0.0
//

.version 9.0
.target sm_100
.address_size 64

	// .globl	_Z11sgemm_no_bciiiPKfS0_Pf

.visible .entry _Z11sgemm_no_bciiiPKfS0_Pf(
	.param .u32 _Z11sgemm_no_bciiiPKfS0_Pf_param_0,
	.param .u32 _Z11sgemm_no_bciiiPKfS0_Pf_param_1,
	.param .u32 _Z11sgemm_no_bciiiPKfS0_Pf_param_2,
	.param .u64 .ptr .align 1 _Z11sgemm_no_bciiiPKfS0_Pf_param_3,
	.param .u64 .ptr .align 1 _Z11sgemm_no_bciiiPKfS0_Pf_param_4,
	.param .u64 .ptr .align 1 _Z11sgemm_no_bciiiPKfS0_Pf_param_5
)
{


	ret;

}


// ===== COMPILED SASS (sm_100) =====

	.target	sm_100

	.elftype	@"ET_EXEC"


//--------------------- .note.nv.tkinfo           --------------------------
	.section	.note.nv.tkinfo,"",@"SHT_NOTE"
	.sectionflags	@"SHF_NOTE_NV_TKINFO"
	.tkinfo
        /*0018*/ 	.word	0x00000002
        /*0030*/ 	.string	""
        /*0030*/ 	.string	"ptxas"
        /*0030*/ 	.string	"Cuda compilation tools, release 13.0, V13.0.88"
        /*0030*/ 	.string	"Build cuda_13.0.r13.0/compiler.36424714_0"
        /*0030*/ 	.string	"-arch sm_100 -m 64 "



//--------------------- .note.nv.cuinfo           --------------------------
	.section	.note.nv.cuinfo,"",@"SHT_NOTE"
	.sectionflags	@"SHF_NOTE_NV_CUINFO"
        /*0018*/ 	.short	0x0002
        /*001a*/ 	.short	0x0064
        /*001c*/ 	.short	0x0082
	.zero		2


//--------------------- .nv.info                  --------------------------
	.section	.nv.info,"",@"SHT_CUDA_INFO"
	.align	4


	//----- nvinfo : EIATTR_REGCOUNT
	.align		4
        /*0000*/ 	.byte	0x04, 0x2f
        /*0002*/ 	.short	(.L_1 - .L_0)
	.align		4
.L_0:
        /*0004*/ 	.word	index@(_Z11sgemm_no_bciiiPKfS0_Pf)
        /*0008*/ 	.word	0x00000004


	//----- nvinfo : EIATTR_FRAME_SIZE
	.align		4
.L_1:
        /*000c*/ 	.byte	0x04, 0x11
        /*000e*/ 	.short	(.L_3 - .L_2)
	.align		4
.L_2:
        /*0010*/ 	.word	index@(_Z11sgemm_no_bciiiPKfS0_Pf)
        /*0014*/ 	.word	0x00000000


	//----- nvinfo : EIATTR_MIN_STACK_SIZE
	.align		4
.L_3:
        /*0018*/ 	.byte	0x04, 0x12
        /*001a*/ 	.short	(.L_5 - .L_4)
	.align		4
.L_4:
        /*001c*/ 	.word	index@(_Z11sgemm_no_bciiiPKfS0_Pf)
        /*0020*/ 	.word	0x00000000
.L_5:


//--------------------- .nv.compat                --------------------------
	.section	.nv.compat,"",@"SHT_CUDA_COMPAT_INFO"
	.align	4
        /*0000*/ 	.byte	0x02, 0x09, 0x00, 0x00, 0x02, 0x02, 0x01, 0x00, 0x02, 0x05, 0x05, 0x00, 0x03, 0x07, 0x01, 0x01
        /*0010*/ 	.byte	0x02, 0x03, 0x00, 0x00, 0x02, 0x06, 0x01, 0x00, 0x04, 0x0b, 0x08, 0x00, 0x09, 0x00, 0x00, 0x00
        /*0020*/ 	.byte	0x00, 0x00, 0x00, 0x00


//--------------------- .nv.info._Z11sgemm_no_bciiiPKfS0_Pf --------------------------
	.section	.nv.info._Z11sgemm_no_bciiiPKfS0_Pf,"",@"SHT_CUDA_INFO"
	.sectionflags	@""
	.align	4


	//----- nvinfo : EIATTR_CUDA_API_VERSION
	.align		4
        /*0000*/ 	.byte	0x04, 0x37
        /*0002*/ 	.short	(.L_7 - .L_6)
.L_6:
        /*0004*/ 	.word	0x00000082


	//----- nvinfo : EIATTR_KPARAM_INFO
	.align		4
.L_7:
        /*0008*/ 	.byte	0x04, 0x17
        /*000a*/ 	.short	(.L_9 - .L_8)
.L_8:
        /*000c*/ 	.word	0x00000000
        /*0010*/ 	.short	0x0005
        /*0012*/ 	.short	0x0020
        /*0014*/ 	.byte	0x00, 0xf5, 0x21, 0x00


	//----- nvinfo : EIATTR_KPARAM_INFO
	.align		4
.L_9:
        /*0018*/ 	.byte	0x04, 0x17
        /*001a*/ 	.short	(.L_11 - .L_10)
.L_10:
        /*001c*/ 	.word	0x00000000
        /*0020*/ 	.short	0x0004
        /*0022*/ 	.short	0x0018
        /*0024*/ 	.byte	0x00, 0xf5, 0x21, 0x00


	//----- nvinfo : EIATTR_KPARAM_INFO
	.align		4
.L_11:
        /*0028*/ 	.byte	0x04, 0x17
        /*002a*/ 	.short	(.L_13 - .L_12)
.L_12:
        /*002c*/ 	.word	0x00000000
        /*0030*/ 	.short	0x0003
        /*0032*/ 	.short	0x0010
        /*0034*/ 	.byte	0x00, 0xf5, 0x21, 0x00


	//----- nvinfo : EIATTR_KPARAM_INFO
	.align		4
.L_13:
        /*0038*/ 	.byte	0x04, 0x17
        /*003a*/ 	.short	(.L_15 - .L_14)
.L_14:
        /*003c*/ 	.word	0x00000000
        /*0040*/ 	.short	0x0002
        /*0042*/ 	.short	0x0008
        /*0044*/ 	.byte	0x00, 0xf0, 0x11, 0x00


	//----- nvinfo : EIATTR_KPARAM_INFO
	.align		4
.L_15:
        /*0048*/ 	.byte	0x04, 0x17
        /*004a*/ 	.short	(.L_17 - .L_16)
.L_16:
        /*004c*/ 	.word	0x00000000
        /*0050*/ 	.short	0x0001
        /*0052*/ 	.short	0x0004
        /*0054*/ 	.byte	0x00, 0xf0, 0x11, 0x00


	//----- nvinfo : EIATTR_KPARAM_INFO
	.align		4
.L_17:
        /*0058*/ 	.byte	0x04, 0x17
        /*005a*/ 	.short	(.L_19 - .L_18)
.L_18:
        /*005c*/ 	.word	0x00000000
        /*0060*/ 	.short	0x0000
        /*0062*/ 	.short	0x0000
        /*0064*/ 	.byte	0x00, 0xf0, 0x11, 0x00


	//----- nvinfo : EIATTR_SPARSE_MMA_MASK
	.align		4
.L_19:
        /*0068*/ 	.byte	0x03, 0x50
        /*006a*/ 	.short	0x0000


	//----- nvinfo : EIATTR_MAXREG_COUNT
	.align		4
        /*006c*/ 	.byte	0x03, 0x1b
        /*006e*/ 	.short	0x00ff


	//----- nvinfo : EIATTR_MERCURY_ISA_VERSION
	.align		4
        /*0070*/ 	.byte	0x03, 0x5f
        /*0072*/ 	.short	0x0101


	//----- nvinfo : EIATTR_VRC_CTA_INIT_COUNT
	.align		4
        /*0074*/ 	.byte	0x02, 0x4a
	.zero		1
	.zero		1


	//----- nvinfo : EIATTR_EXIT_INSTR_OFFSETS
	.align		4
        /*0078*/ 	.byte	0x04, 0x1c
        /*007a*/ 	.short	(.L_21 - .L_20)


	//   ....[0]....
.L_20:
        /*007c*/ 	.word	0x00000010


	//----- nvinfo : EIATTR_CBANK_PARAM_SIZE
	.align		4
.L_21:
        /*0080*/ 	.byte	0x03, 0x19
        /*0082*/ 	.short	0x0028


	//----- nvinfo : EIATTR_PARAM_CBANK
	.align		4
        /*0084*/ 	.byte	0x04, 0x0a
        /*0086*/ 	.short	(.L_23 - .L_22)
	.align		4
.L_22:
        /*0088*/ 	.word	index@(.nv.constant0._Z11sgemm_no_bciiiPKfS0_Pf)
        /*008c*/ 	.short	0x0380
        /*008e*/ 	.short	0x0028


	//----- nvinfo : EIATTR_SW_WAR
	.align		4
.L_23:
        /*0090*/ 	.byte	0x04, 0x36
        /*0092*/ 	.short	(.L_25 - .L_24)
.L_24:
        /*0094*/ 	.word	0x00000008
.L_25:


//--------------------- .nv.callgraph             --------------------------
	.section	.nv.callgraph,"",@"SHT_CUDA_CALLGRAPH"
	.align	4
	.sectionentsize	8
	.align		4
        /*0000*/ 	.word	0x00000000
	.align		4
        /*0004*/ 	.word	0xffffffff
	.align		4
        /*0008*/ 	.word	0x00000000
	.align		4
        /*000c*/ 	.word	0xfffffffe
	.align		4
        /*0010*/ 	.word	0x00000000
	.align		4
        /*0014*/ 	.word	0xfffffffd
	.align		4
        /*0018*/ 	.word	0x00000000
	.align		4
        /*001c*/ 	.word	0xfffffffc


//--------------------- .text._Z11sgemm_no_bciiiPKfS0_Pf --------------------------
	.section	.text._Z11sgemm_no_bciiiPKfS0_Pf,"ax",@progbits
	.align	128
        .global         _Z11sgemm_no_bciiiPKfS0_Pf
        .type           _Z11sgemm_no_bciiiPKfS0_Pf,@function
        .size           _Z11sgemm_no_bciiiPKfS0_Pf,(.L_x_1 - _Z11sgemm_no_bciiiPKfS0_Pf)
        .other          _Z11sgemm_no_bciiiPKfS0_Pf,@"STO_CUDA_ENTRY STV_DEFAULT"
_Z11sgemm_no_bciiiPKfS0_Pf:
.text._Z11sgemm_no_bciiiPKfS0_Pf:
[----:B------:R-:W-:Y:S01]  /*0000*/  LDC R1, c[0x0][0x37c] ;  /* 0x0000df00ff017b82 */ /* 0x000fe20000000800 */
[----:B------:R-:W-:Y:S05]  /*0010*/  EXIT ;  /* 0x000000000000794d */ /* 0x000fea0003800000 */
.L_x_0:
[----:B------:R-:W-:-:S00]  /*0020*/  BRA `(.L_x_0) ;  /* 0xfffffffc00fc7947 */ /* 0x000fc0000383ffff */
[----:B------:R-:W-:-:S00]  /*0030*/  NOP ;  /* 0x0000000000007918 */ /* 0x000fc00000000000 */
        /* <DEDUP_REMOVED lines=12> */
.L_x_1:


//--------------------- .nv.shared.reserved.0     --------------------------
	.section	.nv.shared.reserved.0,"aw",@nobits
	.weak		__nv_reservedSMEM_offset_0_alias
	.size		__nv_reservedSMEM_offset_0_alias, 0, 64
	.other		__nv_reservedSMEM_offset_0_alias,@"STO_CUDA_RESERVED_SHARED STV_DEFAULT"
__nv_reservedSMEM_offset_0_alias:
	.zero		0
	.zero		64


//--------------------- .nv.constant0._Z11sgemm_no_bciiiPKfS0_Pf --------------------------
	.section	.nv.constant0._Z11sgemm_no_bciiiPKfS0_Pf,"a",@progbits
	.sectionflags	@""
	.align	4
.nv.constant0._Z11sgemm_no_bciiiPKfS0_Pf:
	.zero		936


//--------------------- SYMBOLS --------------------------

	.type		.nv.reservedSmem.offset0,@object
	.size		.nv.reservedSmem.offset0,0x4
